//
// Generated by NVIDIA NVVM Compiler
//
// Compiler Build ID: CL-36424714
// Cuda compilation tools, release 13.0, V13.0.88
// Based on NVVM 20.0.0
//

.version 9.0
.target sm_100
.address_size 64

	// .globl	_Z14stencil_kernelPfS_i
.const .align 4 .f32 c0;
.const .align 4 .f32 c1;
.const .align 4 .f32 c2;
.const .align 4 .f32 c3;
.const .align 4 .f32 c4;
.const .align 4 .f32 c5;
.const .align 4 .f32 c6;
// _ZZ14stencil_kernelPfS_iE9in_curr_s has been demoted

.visible .entry _Z14stencil_kernelPfS_i(
	.param .u64 .ptr .align 1 _Z14stencil_kernelPfS_i_param_0,
	.param .u64 .ptr .align 1 _Z14stencil_kernelPfS_i_param_1,
	.param .u32 _Z14stencil_kernelPfS_i_param_2
)
{
	.reg .pred 	%p<65>;
	.reg .b32 	%r<65>;
	.reg .b32 	%f<73>;
	.reg .b64 	%rd<25>;
	// demoted variable
	.shared .align 4 .b8 _ZZ14stencil_kernelPfS_iE9in_curr_s[144];
	ld.param.u64 	%rd3, [_Z14stencil_kernelPfS_i_param_0];
	ld.param.u64 	%rd4, [_Z14stencil_kernelPfS_i_param_1];
	ld.param.u32 	%r15, [_Z14stencil_kernelPfS_i_param_2];
	cvta.to.global.u64 	%rd1, %rd4;
	cvta.to.global.u64 	%rd2, %rd3;
	mov.u32 	%r16, %ctaid.z;
	shl.b32 	%r2, %r16, 2;
	mov.u32 	%r17, %ctaid.y;
	shl.b32 	%r18, %r17, 2;
	mov.u32 	%r3, %tid.y;
	add.s32 	%r19, %r18, %r3;
	mov.u32 	%r20, %ctaid.x;
	shl.b32 	%r21, %r20, 2;
	mov.u32 	%r5, %tid.x;
	add.s32 	%r6, %r21, %r5;
	setp.eq.s32 	%p1, %r16, 0;
	setp.gt.s32 	%p2, %r2, %r15;
	or.pred  	%p3, %p1, %p2;
	setp.ge.s32 	%p4, %r19, %r15;
	or.pred  	%p5, %p3, %p4;
	setp.lt.s32 	%p6, %r6, 0;
	or.pred  	%p7, %p6, %p5;
	setp.ge.s32 	%p8, %r6, %r15;
	or.pred  	%p9, %p8, %p7;
	@%p9 bra 	$L__BB0_2;
	add.s32 	%r22, %r2, -1;
	mad.lo.s32 	%r23, %r15, %r22, %r19;
	mad.lo.s32 	%r24, %r23, %r15, %r6;
	mul.wide.s32 	%rd5, %r24, 4;
	add.s64 	%rd6, %rd2, %rd5;
	ld.global.f32 	%f67, [%rd6];
$L__BB0_2:
	setp.lt.s32 	%p10, %r6, 0;
	max.s32 	%r25, %r2, %r19;
	max.s32 	%r26, %r25, %r6;
	setp.ge.s32 	%p11, %r26, %r15;
	mov.u32 	%r27, _ZZ14stencil_kernelPfS_iE9in_curr_s;
	mad.lo.s32 	%r28, %r3, 24, %r27;
	shl.b32 	%r29, %r5, 2;
	add.s32 	%r7, %r28, %r29;
	or.pred  	%p12, %p11, %p10;
	@%p12 bra 	$L__BB0_4;
	mad.lo.s32 	%r30, %r15, %r2, %r19;
	mad.lo.s32 	%r31, %r30, %r15, %r6;
	mul.wide.u32 	%rd7, %r31, 4;
	add.s64 	%rd8, %rd2, %rd7;
	ld.global.f32 	%f68, [%rd8];
	st.shared.f32 	[%r7], %f68;
$L__BB0_4:
	setp.lt.s32 	%p13, %r6, 0;
	add.s32 	%r8, %r15, -1;
	add.s32 	%r32, %r5, -1;
	add.s32 	%r33, %r3, -1;
	or.b32  	%r9, %r32, %r33;
	ld.const.f32 	%f5, [c0];
	ld.const.f32 	%f6, [c1];
	ld.const.f32 	%f7, [c2];
	ld.const.f32 	%f8, [c3];
	ld.const.f32 	%f9, [c4];
	ld.const.f32 	%f10, [c5];
	ld.const.f32 	%f11, [c6];
	add.s32 	%r10, %r2, 1;
	max.s32 	%r34, %r10, %r19;
	max.s32 	%r35, %r6, %r34;
	setp.ge.s32 	%p14, %r35, %r15;
	or.pred  	%p15, %p14, %p13;
	@%p15 bra 	$L__BB0_6;
	mad.lo.s32 	%r36, %r10, %r15, %r19;
	mad.lo.s32 	%r37, %r36, %r15, %r6;
	mul.wide.u32 	%rd9, %r37, 4;
	add.s64 	%rd10, %rd2, %rd9;
	ld.global.f32 	%f69, [%rd10];
$L__BB0_6:
	setp.gt.u32 	%p16, %r9, 3;
	setp.ge.s32 	%p17, %r6, %r8;
	setp.lt.s32 	%p18, %r6, 1;
	setp.ge.s32 	%p19, %r19, %r8;
	setp.eq.s32 	%p20, %r19, 0;
	setp.eq.s32 	%p21, %r16, 0;
	bar.sync 	0;
	setp.ge.s32 	%p22, %r2, %r8;
	or.pred  	%p23, %p21, %p20;
	or.pred  	%p24, %p23, %p22;
	or.pred  	%p25, %p24, %p19;
	or.pred  	%p26, %p18, %p25;
	or.pred  	%p27, %p26, %p17;
	or.pred  	%p28, %p27, %p16;
	@%p28 bra 	$L__BB0_8;
	ld.shared.f32 	%f23, [%r7+-4];
	mul.f32 	%f24, %f6, %f23;
	fma.rn.f32 	%f25, %f68, %f5, %f24;
	ld.shared.f32 	%f26, [%r7+4];
	fma.rn.f32 	%f27, %f7, %f26, %f25;
	ld.shared.f32 	%f28, [%r7+-24];
	fma.rn.f32 	%f29, %f8, %f28, %f27;
	ld.shared.f32 	%f30, [%r7+24];
	fma.rn.f32 	%f31, %f9, %f30, %f29;
	fma.rn.f32 	%f32, %f67, %f10, %f31;
	fma.rn.f32 	%f33, %f69, %f11, %f32;
	mad.lo.s32 	%r39, %r2, %r15, %r19;
	mad.lo.s32 	%r40, %r39, %r15, %r6;
	mul.wide.s32 	%rd11, %r40, 4;
	add.s64 	%rd12, %rd1, %rd11;
	st.global.f32 	[%rd12], %f33;
$L__BB0_8:
	setp.lt.s32 	%p29, %r6, 0;
	bar.sync 	0;
	st.shared.f32 	[%r7], %f69;
	add.s32 	%r11, %r2, 2;
	max.s32 	%r41, %r11, %r19;
	max.s32 	%r42, %r6, %r41;
	setp.ge.s32 	%p30, %r42, %r15;
	or.pred  	%p31, %p30, %p29;
	mov.f32 	%f70, %f69;
	@%p31 bra 	$L__BB0_10;
	mad.lo.s32 	%r43, %r11, %r15, %r19;
	mad.lo.s32 	%r44, %r43, %r15, %r6;
	mul.wide.u32 	%rd13, %r44, 4;
	add.s64 	%rd14, %rd2, %rd13;
	ld.global.f32 	%f70, [%rd14];
$L__BB0_10:
	setp.gt.u32 	%p32, %r9, 3;
	setp.ge.s32 	%p33, %r6, %r8;
	setp.lt.s32 	%p34, %r6, 1;
	setp.eq.s32 	%p35, %r19, 0;
	bar.sync 	0;
	max.s32 	%r46, %r10, %r19;
	setp.ge.s32 	%p36, %r46, %r8;
	or.pred  	%p37, %p36, %p35;
	or.pred  	%p38, %p34, %p37;
	or.pred  	%p39, %p38, %p33;
	or.pred  	%p40, %p39, %p32;
	@%p40 bra 	$L__BB0_12;
	ld.shared.f32 	%f34, [%r7+-4];
	mul.f32 	%f35, %f6, %f34;
	fma.rn.f32 	%f36, %f69, %f5, %f35;
	ld.shared.f32 	%f37, [%r7+4];
	fma.rn.f32 	%f38, %f7, %f37, %f36;
	ld.shared.f32 	%f39, [%r7+-24];
	fma.rn.f32 	%f40, %f8, %f39, %f38;
	ld.shared.f32 	%f41, [%r7+24];
	fma.rn.f32 	%f42, %f9, %f41, %f40;
	fma.rn.f32 	%f43, %f68, %f10, %f42;
	fma.rn.f32 	%f44, %f70, %f11, %f43;
	mad.lo.s32 	%r47, %r10, %r15, %r19;
	mad.lo.s32 	%r48, %r47, %r15, %r6;
	mul.wide.s32 	%rd15, %r48, 4;
	add.s64 	%rd16, %rd1, %rd15;
	st.global.f32 	[%rd16], %f44;
$L__BB0_12:
	setp.lt.s32 	%p41, %r6, 0;
	bar.sync 	0;
	st.shared.f32 	[%r7], %f70;
	add.s32 	%r12, %r2, 3;
	max.s32 	%r49, %r12, %r19;
	max.s32 	%r50, %r6, %r49;
	setp.ge.s32 	%p42, %r50, %r15;
	or.pred  	%p43, %p42, %p41;
	mov.f32 	%f71, %f70;
	@%p43 bra 	$L__BB0_14;
	mad.lo.s32 	%r51, %r12, %r15, %r19;
	mad.lo.s32 	%r52, %r51, %r15, %r6;
	mul.wide.u32 	%rd17, %r52, 4;
	add.s64 	%rd18, %rd2, %rd17;
	ld.global.f32 	%f71, [%rd18];
$L__BB0_14:
	setp.gt.u32 	%p44, %r9, 3;
	setp.ge.s32 	%p45, %r6, %r8;
	setp.lt.s32 	%p46, %r6, 1;
	setp.eq.s32 	%p47, %r19, 0;
	bar.sync 	0;
	setp.ge.s32 	%p48, %r41, %r8;
	or.pred  	%p49, %p48, %p47;
	or.pred  	%p50, %p46, %p49;
	or.pred  	%p51, %p50, %p45;
	or.pred  	%p52, %p51, %p44;
	@%p52 bra 	$L__BB0_16;
	ld.shared.f32 	%f45, [%r7+-4];
	mul.f32 	%f46, %f6, %f45;
	fma.rn.f32 	%f47, %f70, %f5, %f46;
	ld.shared.f32 	%f48, [%r7+4];
	fma.rn.f32 	%f49, %f7, %f48, %f47;
	ld.shared.f32 	%f50, [%r7+-24];
	fma.rn.f32 	%f51, %f8, %f50, %f49;
	ld.shared.f32 	%f52, [%r7+24];
	fma.rn.f32 	%f53, %f9, %f52, %f51;
	fma.rn.f32 	%f54, %f69, %f10, %f53;
	fma.rn.f32 	%f55, %f71, %f11, %f54;
	mad.lo.s32 	%r55, %r11, %r15, %r19;
	mad.lo.s32 	%r56, %r55, %r15, %r6;
	mul.wide.s32 	%rd19, %r56, 4;
	add.s64 	%rd20, %rd1, %rd19;
	st.global.f32 	[%rd20], %f55;
$L__BB0_16:
	setp.lt.s32 	%p53, %r6, 0;
	bar.sync 	0;
	st.shared.f32 	[%r7], %f71;
	add.s32 	%r13, %r2, 4;
	max.s32 	%r57, %r13, %r19;
	max.s32 	%r58, %r6, %r57;
	setp.ge.s32 	%p54, %r58, %r15;
	or.pred  	%p55, %p54, %p53;
	mov.f32 	%f72, %f71;
	@%p55 bra 	$L__BB0_18;
	mad.lo.s32 	%r59, %r13, %r15, %r19;
	mad.lo.s32 	%r60, %r59, %r15, %r6;
	mul.wide.u32 	%rd21, %r60, 4;
	add.s64 	%rd22, %rd2, %rd21;
	ld.global.f32 	%f72, [%rd22];
$L__BB0_18:
	setp.gt.u32 	%p56, %r9, 3;
	setp.ge.s32 	%p57, %r6, %r8;
	setp.lt.s32 	%p58, %r6, 1;
	setp.eq.s32 	%p59, %r19, 0;
	bar.sync 	0;
	setp.ge.s32 	%p60, %r49, %r8;
	or.pred  	%p61, %p60, %p59;
	or.pred  	%p62, %p58, %p61;
	or.pred  	%p63, %p62, %p57;
	or.pred  	%p64, %p63, %p56;
	@%p64 bra 	$L__BB0_20;
	ld.shared.f32 	%f56, [%r7+-4];
	mul.f32 	%f57, %f6, %f56;
	fma.rn.f32 	%f58, %f71, %f5, %f57;
	ld.shared.f32 	%f59, [%r7+4];
	fma.rn.f32 	%f60, %f7, %f59, %f58;
	ld.shared.f32 	%f61, [%r7+-24];
	fma.rn.f32 	%f62, %f8, %f61, %f60;
	ld.shared.f32 	%f63, [%r7+24];
	fma.rn.f32 	%f64, %f9, %f63, %f62;
	fma.rn.f32 	%f65, %f70, %f10, %f64;
	fma.rn.f32 	%f66, %f72, %f11, %f65;
	mad.lo.s32 	%r63, %r12, %r15, %r19;
	mad.lo.s32 	%r64, %r63, %r15, %r6;
	mul.wide.s32 	%rd23, %r64, 4;
	add.s64 	%rd24, %rd1, %rd23;
	st.global.f32 	[%rd24], %f66;
$L__BB0_20:
	bar.sync 	0;
	ret;

}


// ===== COMPILED SASS (sm_100) =====

	.target	sm_100

	.elftype	@"ET_EXEC"


//--------------------- .note.nv.tkinfo           --------------------------
	.section	.note.nv.tkinfo,"",@"SHT_NOTE"
	.sectionflags	@"SHF_NOTE_NV_TKINFO"
	.tkinfo
        /*0018*/ 	.word	0x00000002
        /*0030*/ 	.string	""
        /*0030*/ 	.string	"ptxas"
        /*0030*/ 	.string	"Cuda compilation tools, release 13.0, V13.0.88"
        /*0030*/ 	.string	"Build cuda_13.0.r13.0/compiler.36424714_0"
        /*0030*/ 	.string	"-arch sm_100 -m 64 "



//--------------------- .note.nv.cuinfo           --------------------------
	.section	.note.nv.cuinfo,"",@"SHT_NOTE"
	.sectionflags	@"SHF_NOTE_NV_CUINFO"
        /*0018*/ 	.short	0x0002
        /*001a*/ 	.short	0x0064
        /*001c*/ 	.short	0x0082
	.zero		2


//--------------------- .nv.info                  --------------------------
	.section	.nv.info,"",@"SHT_CUDA_INFO"
	.align	4


	//----- nvinfo : EIATTR_REGCOUNT
	.align		4
        /*0000*/ 	.byte	0x04, 0x2f
        /*0002*/ 	.short	(.L_8 - .L_7)
	.align		4
.L_7:
        /*0004*/ 	.word	index@(_Z14stencil_kernelPfS_i)
        /*0008*/ 	.word	0x0000001b


	//----- nvinfo : EIATTR_FRAME_SIZE
	.align		4
.L_8:
        /*000c*/ 	.byte	0x04, 0x11
        /*000e*/ 	.short	(.L_10 - .L_9)
	.align		4
.L_9:
        /*0010*/ 	.word	index@(_Z14stencil_kernelPfS_i)
        /*0014*/ 	.word	0x00000000


	//----- nvinfo : EIATTR_MIN_STACK_SIZE
	.align		4
.L_10:
        /*0018*/ 	.byte	0x04, 0x12
        /*001a*/ 	.short	(.L_12 - .L_11)
	.align		4
.L_11:
        /*001c*/ 	.word	index@(_Z14stencil_kernelPfS_i)
        /*0020*/ 	.word	0x00000000
.L_12:


//--------------------- .nv.compat                --------------------------
	.section	.nv.compat,"",@"SHT_CUDA_COMPAT_INFO"
	.align	4
        /*0000*/ 	.byte	0x02, 0x09, 0x00, 0x00, 0x02, 0x02, 0x01, 0x00, 0x02, 0x05, 0x05, 0x00, 0x03, 0x07, 0x01, 0x01
        /*0010*/ 	.byte	0x02, 0x03, 0x00, 0x00, 0x02, 0x06, 0x01, 0x00, 0x04, 0x0b, 0x08, 0x00, 0x09, 0x00, 0x00, 0x00
        /*0020*/ 	.byte	0x00, 0x00, 0x00, 0x00


//--------------------- .nv.info._Z14stencil_kernelPfS_i --------------------------
	.section	.nv.info._Z14stencil_kernelPfS_i,"",@"SHT_CUDA_INFO"
	.sectionflags	@""
	.align	4


	//----- nvinfo : EIATTR_CUDA_API_VERSION
	.align		4
        /*0000*/ 	.byte	0x04, 0x37
        /*0002*/ 	.short	(.L_14 - .L_13)
.L_13:
        /*0004*/ 	.word	0x00000082


	//----- nvinfo : EIATTR_KPARAM_INFO
	.align		4
.L_14:
        /*0008*/ 	.byte	0x04, 0x17
        /*000a*/ 	.short	(.L_16 - .L_15)
.L_15:
        /*000c*/ 	.word	0x00000000
        /*0010*/ 	.short	0x0002
        /*0012*/ 	.short	0x0010
        /*0014*/ 	.byte	0x00, 0xf0, 0x11, 0x00


	//----- nvinfo : EIATTR_KPARAM_INFO
	.align		4
.L_16:
        /*0018*/ 	.byte	0x04, 0x17
        /*001a*/ 	.short	(.L_18 - .L_17)
.L_17:
        /*001c*/ 	.word	0x00000000
        /*0020*/ 	.short	0x0001
        /*0022*/ 	.short	0x0008
        /*0024*/ 	.byte	0x00, 0xf5, 0x21, 0x00


	//----- nvinfo : EIATTR_KPARAM_INFO
	.align		4
.L_18:
        /*0028*/ 	.byte	0x04, 0x17
        /*002a*/ 	.short	(.L_20 - .L_19)
.L_19:
        /*002c*/ 	.word	0x00000000
        /*0030*/ 	.short	0x0000
        /*0032*/ 	.short	0x0000
        /*0034*/ 	.byte	0x00, 0xf5, 0x21, 0x00


	//----- nvinfo : EIATTR_SPARSE_MMA_MASK
	.align		4
.L_20:
        /*0038*/ 	.byte	0x03, 0x50
        /*003a*/ 	.short	0x0000


	//----- nvinfo : EIATTR_MAXREG_COUNT
	.align		4
        /*003c*/ 	.byte	0x03, 0x1b
        /*003e*/ 	.short	0x00ff


	//----- nvinfo : EIATTR_NUM_BARRIERS
	.align		4
        /*0040*/ 	.byte	0x02, 0x4c
        /*0042*/ 	.byte	0x01
	.zero		1


	//----- nvinfo : EIATTR_MERCURY_ISA_VERSION
	.align		4
        /*0044*/ 	.byte	0x03, 0x5f
        /*0046*/ 	.short	0x0101


	//----- nvinfo : EIATTR_VRC_CTA_INIT_COUNT
	.align		4
        /*0048*/ 	.byte	0x02, 0x4a
	.zero		1
	.zero		1


	//----- nvinfo : EIATTR_EXIT_INSTR_OFFSETS
	.align		4
        /*004c*/ 	.byte	0x04, 0x1c
        /*004e*/ 	.short	(.L_22 - .L_21)


	//   ....[0]....
.L_21:
        /*0050*/ 	.word	0x00000c40


	//----- nvinfo : EIATTR_CRS_STACK_SIZE
	.align		4
.L_22:
        /*0054*/ 	.byte	0x04, 0x1e
        /*0056*/ 	.short	(.L_24 - .L_23)
.L_23:
        /*0058*/ 	.word	0x00000000


	//----- nvinfo : EIATTR_CBANK_PARAM_SIZE
	.align		4
.L_24:
        /*005c*/ 	.byte	0x03, 0x19
        /*005e*/ 	.short	0x0014


	//----- nvinfo : EIATTR_PARAM_CBANK
	.align		4
        /*0060*/ 	.byte	0x04, 0x0a
        /*0062*/ 	.short	(.L_26 - .L_25)
	.align		4
.L_25:
        /*0064*/ 	.word	index@(.nv.constant0._Z14stencil_kernelPfS_i)
        /*0068*/ 	.short	0x0380
        /*006a*/ 	.short	0x0014


	//----- nvinfo : EIATTR_SW_WAR
	.align		4
.L_26:
        /*006c*/ 	.byte	0x04, 0x36
        /*006e*/ 	.short	(.L_28 - .L_27)
.L_27:
        /*0070*/ 	.word	0x00000008
.L_28:


//--------------------- .nv.callgraph             --------------------------
	.section	.nv.callgraph,"",@"SHT_CUDA_CALLGRAPH"
	.align	4
	.sectionentsize	8
	.align		4
        /*0000*/ 	.word	0x00000000
	.align		4
        /*0004*/ 	.word	0xffffffff
	.align		4
        /*0008*/ 	.word	0x00000000
	.align		4
        /*000c*/ 	.word	0xfffffffe
	.align		4
        /*0010*/ 	.word	0x00000000
	.align		4
        /*0014*/ 	.word	0xfffffffd
	.align		4
        /*0018*/ 	.word	0x00000000
	.align		4
        /*001c*/ 	.word	0xfffffffc


//--------------------- .nv.constant3             --------------------------
	.section	.nv.constant3,"a",@progbits
	.align	4
.nv.constant3:
	.type		c0,@object
	.size		c0,(c1 - c0)
c0:
	.zero		4
	.type		c1,@object
	.size		c1,(c2 - c1)
c1:
	.zero		4
	.type		c2,@object
	.size		c2,(c3 - c2)
c2:
	.zero		4
	.type		c3,@object
	.size		c3,(c4 - c3)
c3:
	.zero		4
	.type		c4,@object
	.size		c4,(c5 - c4)
c4:
	.zero		4
	.type		c5,@object
	.size		c5,(c6 - c5)
c5:
	.zero		4
	.type		c6,@object
	.size		c6,(.L_6 - c6)
c6:
	.zero		4
.L_6:


//--------------------- .text._Z14stencil_kernelPfS_i --------------------------
	.section	.text._Z14stencil_kernelPfS_i,"ax",@progbits
	.align	128
        .global         _Z14stencil_kernelPfS_i
        .type           _Z14stencil_kernelPfS_i,@function
        .size           _Z14stencil_kernelPfS_i,(.L_x_9 - _Z14stencil_kernelPfS_i)
        .other          _Z14stencil_kernelPfS_i,@"STO_CUDA_ENTRY STV_DEFAULT"
_Z14stencil_kernelPfS_i:
.text._Z14stencil_kernelPfS_i:
[----:B------:R-:W-:Y:S01]  /*0000*/  LDC R1, c[0x0][0x37c] ;  /* 0x0000df00ff017b82 */ /* 0x000fe20000000800 */
[----:B------:R-:W0:Y:S01]  /*0010*/  S2R R18, SR_CTAID.Z ;  /* 0x0000000000127919 */ /* 0x000e220000002700 */
[----:B------:R-:W1:Y:S01]  /*0020*/  LDCU UR5, c[0x0][0x390] ;  /* 0x00007200ff0577ac */ /* 0x000e620008000800 */
[----:B------:R-:W2:Y:S01]  /*0030*/  S2R R6, SR_CTAID.Y ;  /* 0x0000000000067919 */ /* 0x000ea20000002600 */
[----:B------:R-:W3:Y:S01]  /*0040*/  LDCU.64 UR6, c[0x0][0x358] ;  /* 0x00006b00ff0677ac */ /* 0x000ee20008000a00 */
[----:B------:R-:W4:Y:S01]  /*0050*/  S2R R2, SR_CTAID.X ;  /* 0x0000000000027919 */ /* 0x000f220000002500 */
[----:B------:R-:W4:Y:S01]  /*0060*/  S2R R15, SR_TID.X ;  /* 0x00000000000f7919 */ /* 0x000f220000002100 */
[----:B------:R-:W2:Y:S01]  /*0070*/  S2R R13, SR_TID.Y ;  /* 0x00000000000d7919 */ /* 0x000ea20000002200 */
[----:B0-----:R-:W-:-:S04]  /*0080*/  SHF.L.U32 R0, R18, 0x2, RZ ;  /* 0x0000000212007819 */ /* 0x001fc800000006ff */
[----:B------:R-:W-:Y:S02]  /*0090*/  IADD3 R9, PT, PT, R0, 0x1, RZ ;  /* 0x0000000100097810 */ /* 0x000fe40007ffe0ff */
[----:B----4-:R-:W-:Y:S02]  /*00a0*/  LEA R7, R2, R15, 0x2 ;  /* 0x0000000f02077211 */ /* 0x010fe400078e10ff */
[----:B--2---:R-:W-:Y:S02]  /*00b0*/  LEA R6, R6, R13, 0x2 ;  /* 0x0000000d06067211 */ /* 0x004fe400078e10ff */
[----:B------:R-:W-:Y:S02]  /*00c0*/  ISETP.GE.AND P0, PT, R7, RZ, PT ;  /* 0x000000ff0700720c */ /* 0x000fe40003f06270 */
[-CC-:B------:R-:W-:Y:S02]  /*00d0*/  VIMNMX3 R2, R0, R6.reuse, R7.reuse, !PT ;  /* 0x000000060002720f */ /* 0x180fe40007800107 */
[----:B------:R-:W-:-:S02]  /*00e0*/  VIMNMX3 R3, R9, R6, R7, !PT ;  /* 0x000000060903720f */ /* 0x000fc40007800107 */
[----:B-1----:R-:W-:Y:S02]  /*00f0*/  ISETP.GE.OR P3, PT, R2, UR5, !P0 ;  /* 0x0000000502007c0c */ /* 0x002fe4000c766670 */
[----:B------:R-:W-:-:S11]  /*0100*/  ISETP.GE.OR P1, PT, R3, UR5, !P0 ;  /* 0x0000000503007c0c */ /* 0x000fd6000c726670 */
[----:B------:R-:W0:Y:S01]  /*0110*/  @!P3 LDC.64 R4, c[0x0][0x380] ;  /* 0x0000e000ff04bb82 */ /* 0x000e220000000a00 */
[--C-:B------:R-:W-:Y:S02]  /*0120*/  @!P3 IMAD R12, R0, UR5, R6.reuse ;  /* 0x00000005000cbc24 */ /* 0x100fe4000f8e0206 */
[----:B------:R-:W-:Y:S02]  /*0130*/  @!P1 IMAD R14, R9, UR5, R6 ;  /* 0x00000005090e9c24 */ /* 0x000fe4000f8e0206 */
[--C-:B------:R-:W-:Y:S02]  /*0140*/  @!P3 IMAD R11, R12, UR5, R7.reuse ;  /* 0x000000050c0bbc24 */ /* 0x100fe4000f8e0207 */
[----:B------:R-:W-:Y:S01]  /*0150*/  @!P1 IMAD R17, R14, UR5, R7 ;  /* 0x000000050e119c24 */ /* 0x000fe2000f8e0207 */
[----:B------:R-:W1:Y:S01]  /*0160*/  @!P1 LDC.64 R2, c[0x0][0x380] ;  /* 0x0000e000ff029b82 */ /* 0x000e620000000a00 */
[----:B0-----:R-:W-:-:S05]  /*0170*/  @!P3 IMAD.WIDE.U32 R4, R11, 0x4, R4 ;  /* 0x000000040b04b825 */ /* 0x001fca00078e0004 */
[----:B---3--:R-:W2:Y:S01]  /*0180*/  @!P3 LDG.E R8, desc[UR6][R4.64] ;  /* 0x000000060408b981 */ /* 0x008ea2000c1e1900 */
[----:B-1----:R-:W-:-:S05]  /*0190*/  @!P1 IMAD.WIDE.U32 R2, R17, 0x4, R2 ;  /* 0x0000000411029825 */ /* 0x002fca00078e0002 */
[----:B------:R0:W3:Y:S01]  /*01a0*/  @!P1 LDG.E R10, desc[UR6][R2.64] ;  /* 0x00000006020a9981 */ /* 0x0000e2000c1e1900 */
[----:B------:R-:W-:Y:S01]  /*01b0*/  ISETP.GT.AND P1, PT, R0, UR5, PT ;  /* 0x0000000500007c0c */ /* 0x000fe2000bf24270 */
[----:B------:R-:W1:Y:S03]  /*01c0*/  S2R R19, SR_CgaCtaId ;  /* 0x0000000000137919 */ /* 0x000e660000008800 */
[----:B------:R-:W-:-:S04]  /*01d0*/  ISETP.EQ.OR P1, PT, R18, RZ, P1 ;  /* 0x000000ff1200720c */ /* 0x000fc80000f22670 */
[----:B------:R-:W-:Y:S02]  /*01e0*/  ISETP.GE.OR P1, PT, R6, UR5, P1 ;  /* 0x0000000506007c0c */ /* 0x000fe40008f26670 */
[----:B------:R-:W-:Y:S02]  /*01f0*/  IADD3 R11, PT, PT, R0, 0x2, RZ ;  /* 0x00000002000b7810 */ /* 0x000fe40007ffe0ff */
[C---:B------:R-:W-:Y:S02]  /*0200*/  ISETP.LT.OR P1, PT, R7.reuse, RZ, P1 ;  /* 0x000000ff0700720c */ /* 0x040fe40000f21670 */
[----:B------:R-:W-:Y:S02]  /*0210*/  VIMNMX R12, PT, PT, R6, R11, !PT ;  /* 0x0000000b060c7248 */ /* 0x000fe40007fe0100 */
[C---:B------:R-:W-:Y:S02]  /*0220*/  ISETP.GE.OR P2, PT, R7.reuse, UR5, P1 ;  /* 0x0000000507007c0c */ /* 0x040fe40008f46670 */
[----:B------:R-:W-:-:S02]  /*0230*/  VIMNMX R14, PT, PT, R7, R12, !PT ;  /* 0x0000000c070e7248 */ /* 0x000fc40007fe0100 */
[----:B------:R-:W-:Y:S01]  /*0240*/  ISETP.NE.AND P1, PT, R6, RZ, PT ;  /* 0x000000ff0600720c */ /* 0x000fe20003f25270 */
[----:B------:R-:W-:Y:S02]  /*0250*/  UIADD3 UR4, UPT, UPT, UR5, -0x1, URZ ;  /* 0xffffffff05047890 */ /* 0x000fe4000fffe0ff */
[----:B------:R-:W-:Y:S02]  /*0260*/  ISETP.GE.OR P5, PT, R14, UR5, !P0 ;  /* 0x000000050e007c0c */ /* 0x000fe4000c7a6670 */
[----:B------:R-:W-:-:S04]  /*0270*/  ISETP.EQ.OR P4, PT, R18, RZ, !P1 ;  /* 0x000000ff1200720c */ /* 0x000fc80004f82670 */
[----:B0-----:R-:W0:Y:S01]  /*0280*/  @!P2 LDC.64 R2, c[0x0][0x380] ;  /* 0x0000e000ff02ab82 */ /* 0x001e220000000a00 */
[----:B------:R-:W-:Y:S02]  /*0290*/  ISETP.GE.OR P4, PT, R0, UR4, P4 ;  /* 0x0000000400007c0c */ /* 0x000fe4000a786670 */
[----:B------:R-:W-:Y:S02]  /*02a0*/  MOV R14, 0x400 ;  /* 0x00000400000e7802 */ /* 0x000fe40000000f00 */
[----:B------:R-:W-:Y:S02]  /*02b0*/  ISETP.GE.OR P4, PT, R6, UR4, P4 ;  /* 0x0000000406007c0c */ /* 0x000fe4000a786670 */
[----:B-1----:R-:W-:Y:S01]  /*02c0*/  LEA R18, R19, R14, 0x18 ;  /* 0x0000000e13127211 */ /* 0x002fe200078ec0ff */
[----:B------:R-:W1:Y:S01]  /*02d0*/  @!P5 LDC.64 R4, c[0x0][0x380] ;  /* 0x0000e000ff04db82 */ /* 0x000e620000000a00 */
[----:B------:R-:W-:Y:S02]  /*02e0*/  IADD3 R19, PT, PT, R15, -0x1, RZ ;  /* 0xffffffff0f137810 */ /* 0x000fe40007ffe0ff */
[----:B------:R-:W-:-:S02]  /*02f0*/  IADD3 R20, PT, PT, R13, -0x1, RZ ;  /* 0xffffffff0d147810 */ /* 0x000fc40007ffe0ff */
[----:B------:R-:W-:Y:S02]  /*0300*/  ISETP.LT.OR P4, PT, R7, 0x1, P4 ;  /* 0x000000010700780c */ /* 0x000fe40002781670 */
[----:B------:R-:W-:Y:S01]  /*0310*/  @!P2 IADD3 R17, PT, PT, R0, -0x1, RZ ;  /* 0xffffffff0011a810 */ /* 0x000fe20007ffe0ff */
[----:B------:R-:W-:Y:S01]  /*0320*/  IMAD R18, R13, 0x18, R18 ;  /* 0x000000180d127824 */ /* 0x000fe200078e0212 */
[----:B------:R-:W-:Y:S02]  /*0330*/  LOP3.LUT R13, R19, R20, RZ, 0xfc, !PT ;  /* 0x00000014130d7212 */ /* 0x000fe400078efcff */
[----:B------:R-:W-:Y:S01]  /*0340*/  ISETP.GE.OR P4, PT, R7, UR4, P4 ;  /* 0x0000000407007c0c */ /* 0x000fe2000a786670 */
[----:B------:R-:W-:-:S03]  /*0350*/  @!P2 IMAD R14, R17, UR5, R6 ;  /* 0x00000005110eac24 */ /* 0x000fc6000f8e0206 */
[----:B------:R-:W-:Y:S01]  /*0360*/  ISETP.GT.U32.OR P4, PT, R13, 0x3, P4 ;  /* 0x000000030d00780c */ /* 0x000fe20002784470 */
[----:B------:R-:W-:Y:S01]  /*0370*/  @!P2 IMAD R17, R14, UR5, R7 ;  /* 0x000000050e11ac24 */ /* 0x000fe2000f8e0207 */
[----:B------:R-:W-:Y:S01]  /*0380*/  LEA R15, R15, R18, 0x2 ;  /* 0x000000120f0f7211 */ /* 0x000fe200078e10ff */
[----:B------:R-:W-:Y:S02]  /*0390*/  @!P5 IMAD R14, R11, UR5, R6 ;  /* 0x000000050b0edc24 */ /* 0x000fe4000f8e0206 */
[----:B0-----:R-:W-:Y:S01]  /*03a0*/  @!P2 IMAD.WIDE R2, R17, 0x4, R2 ;  /* 0x000000041102a825 */ /* 0x001fe200078e0202 */
[----:B------:R-:W-:Y:S03]  /*03b0*/  BSSY.RECONVERGENT B0, `(.L_x_0) ;  /* 0x000001b000007945 */ /* 0x000fe60003800200 */
[----:B------:R-:W-:Y:S01]  /*03c0*/  @!P5 IMAD R17, R14, UR5, R7 ;  /* 0x000000050e11dc24 */ /* 0x000fe2000f8e0207 */
[----:B------:R0:W5:Y:S03]  /*03d0*/  @!P2 LDG.E R16, desc[UR6][R2.64] ;  /* 0x000000060210a981 */ /* 0x000166000c1e1900 */
[----:B-1----:R-:W-:Y:S01]  /*03e0*/  @!P5 IMAD.WIDE.U32 R4, R17, 0x4, R4 ;  /* 0x000000041104d825 */ /* 0x002fe200078e0004 */
[----:B--2---:R0:W-:Y:S01]  /*03f0*/  @!P3 STS [R15], R8 ;  /* 0x000000080f00b388 */ /* 0x0041e20000000800 */
[----:B---3--:R-:W-:Y:S01]  /*0400*/  MOV R14, R10 ;  /* 0x0000000a000e7202 */ /* 0x008fe20000000f00 */
[----:B------:R-:W-:Y:S06]  /*0410*/  BAR.SYNC.DEFER_BLOCKING 0x0 ;  /* 0x0000000000007b1d */ /* 0x000fec0000010000 */
[----:B0-----:R-:W-:Y:S05]  /*0420*/  @P4 BRA `(.L_x_1) ;  /* 0x00000000004c4947 */ /* 0x001fea0003800000 */
[----:B------:R-:W0:Y:S01]  /*0430*/  LDS R17, [R15+-0x4] ;  /* 0xfffffc000f117984 */ /* 0x000e220000000800 */
[----:B------:R-:W0:Y:S01]  /*0440*/  LDCU.128 UR8, c[0x3][URZ] ;  /* 0x00c00000ff0877ac */ /* 0x000e220008000c00 */
[----:B------:R-:W1:Y:S02]  /*0450*/  LDC.64 R2, c[0x0][0x388] ;  /* 0x0000e200ff027b82 */ /* 0x000e640000000a00 */
[----:B------:R-:W2:Y:S01]  /*0460*/  LDS R18, [R15+0x4] ;  /* 0x000004000f127984 */ /* 0x000ea20000000800 */
[----:B------:R-:W3:Y:S03]  /*0470*/  LDCU.64 UR12, c[0x3][0x10] ;  /* 0x00c00200ff0c77ac */ /* 0x000ee60008000a00 */
[----:B------:R-:W4:Y:S04]  /*0480*/  LDS R20, [R15+-0x18] ;  /* 0xffffe8000f147984 */ /* 0x000f280000000800 */
[----:B------:R-:W3:Y:S01]  /*0490*/  LDS R22, [R15+0x18] ;  /* 0x000018000f167984 */ /* 0x000ee20000000800 */
[----:B0-----:R-:W-:-:S04]  /*04a0*/  FMUL R17, R17, UR9 ;  /* 0x0000000911117c20 */ /* 0x001fc80008400000 */
[----:B------:R-:W-:Y:S01]  /*04b0*/  FFMA R17, R8, UR8, R17 ;  /* 0x0000000808117c23 */ /* 0x000fe20008000011 */
[----:B------:R-:W0:Y:S03]  /*04c0*/  LDCU UR8, c[0x3][0x18] ;  /* 0x00c00300ff0877ac */ /* 0x000e260008000800 */
[----:B--2---:R-:W-:Y:S01]  /*04d0*/  FFMA R17, R18, UR10, R17 ;  /* 0x0000000a12117c23 */ /* 0x004fe20008000011 */
[----:B------:R-:W-:-:S03]  /*04e0*/  IMAD R18, R0, UR5, R6 ;  /* 0x0000000500127c24 */ /* 0x000fc6000f8e0206 */
[----:B----4-:R-:W-:Y:S01]  /*04f0*/  FFMA R17, R20, UR11, R17 ;  /* 0x0000000b14117c23 */ /* 0x010fe20008000011 */
[----:B------:R-:W-:-:S03]  /*0500*/  IMAD R19, R18, UR5, R7 ;  /* 0x0000000512137c24 */ /* 0x000fc6000f8e0207 */
[----:B---3--:R-:W-:Y:S01]  /*0510*/  FFMA R17, R22, UR12, R17 ;  /* 0x0000000c16117c23 */ /* 0x008fe20008000011 */
[----:B-1----:R-:W-:-:S04]  /*0520*/  IMAD.WIDE R2, R19, 0x4, R2 ;  /* 0x0000000413027825 */ /* 0x002fc800078e0202 */
[----:B-----5:R-:W-:-:S04]  /*0530*/  FFMA R17, R16, UR13, R17 ;  /* 0x0000000d10117c23 */ /* 0x020fc80008000011 */
[----:B0-----:R-:W-:-:S05]  /*0540*/  FFMA R17, R10, UR8, R17 ;  /* 0x000000080a117c23 */ /* 0x001fca0008000011 */
[----:B------:R0:W-:Y:S02]  /*0550*/  STG.E desc[UR6][R2.64], R17 ;  /* 0x0000001102007986 */ /* 0x0001e4000c101906 */
.L_x_1:
[----:B------:R-:W-:Y:S05]  /*0560*/  BSYNC.RECONVERGENT B0 ;  /* 0x0000000000007941 */ /* 0x000fea0003800200 */
.L_x_0:
[----:B------:R-:W-:Y:S06]  /*0570*/  BAR.SYNC.DEFER_BLOCKING 0x0 ;  /* 0x0000000000007b1d */ /* 0x000fec0000010000 */
[----:B------:R1:W2:Y:S01]  /*0580*/  @!P5 LDG.E R14, desc[UR6][R4.64] ;  /* 0x00000006040ed981 */ /* 0x0002a2000c1e1900 */
[----:B0-----:R-:W-:Y:S01]  /*0590*/  IADD3 R17, PT, PT, R0, 0x3, RZ ;  /* 0x0000000300117810 */ /* 0x001fe20007ffe0ff */
[----:B------:R-:W-:Y:S01]  /*05a0*/  BSSY.RECONVERGENT B0, `(.L_x_2) ;  /* 0x0000024000007945 */ /* 0x000fe20003800200 */
[C---:B------:R-:W-:Y:S01]  /*05b0*/  VIMNMX R18, PT, PT, R6.reuse, R9, !PT ;  /* 0x0000000906127248 */ /* 0x040fe20007fe0100 */
[----:B------:R0:W-:Y:S01]  /*05c0*/  STS [R15], R10 ;  /* 0x0000000a0f007388 */ /* 0x0001e20000000800 */
[----:B-----5:R-:W-:Y:S01]  /*05d0*/  VIMNMX R16, PT, PT, R6, R17, !PT ;  /* 0x0000001106107248 */ /* 0x020fe20007fe0100 */
[----:B------:R-:W-:Y:S03]  /*05e0*/  BAR.SYNC.DEFER_BLOCKING 0x0 ;  /* 0x0000000000007b1d */ /* 0x000fe60000010000 */
[----:B------:R-:W-:-:S02]  /*05f0*/  VIMNMX R2, PT, PT, R7, R16, !PT ;  /* 0x0000001007027248 */ /* 0x000fc40007fe0100 */
[----:B------:R-:W-:Y:S02]  /*0600*/  ISETP.GE.OR P2, PT, R18, UR4, !P1 ;  /* 0x0000000412007c0c */ /* 0x000fe4000cf46670 */
[----:B------:R-:W-:Y:S02]  /*0610*/  ISETP.GE.OR P3, PT, R2, UR5, !P0 ;  /* 0x0000000502007c0c */ /* 0x000fe4000c766670 */
[----:B------:R-:W-:-:S04]  /*0620*/  ISETP.LT.OR P2, PT, R7, 0x1, P2 ;  /* 0x000000010700780c */ /* 0x000fc80001741670 */
[----:B------:R-:W-:-:S04]  /*0630*/  ISETP.GE.OR P2, PT, R7, UR4, P2 ;  /* 0x0000000407007c0c */ /* 0x000fc80009746670 */
[----:B------:R-:W-:-:S03]  /*0640*/  ISETP.GT.U32.OR P2, PT, R13, 0x3, P2 ;  /* 0x000000030d00780c */ /* 0x000fc60001744470 */
[----:B------:R-:W3:Y:S01]  /*0650*/  @!P3 LDC.64 R2, c[0x0][0x380] ;  /* 0x0000e000ff02bb82 */ /* 0x000ee20000000a00 */
[----:B------:R-:W-:-:S04]  /*0660*/  @!P3 IMAD R18, R17, UR5, R6 ;  /* 0x000000051112bc24 */ /* 0x000fc8000f8e0206 */
[----:B-1----:R-:W-:-:S04]  /*0670*/  @!P3 IMAD R5, R18, UR5, R7 ;  /* 0x000000051205bc24 */ /* 0x002fc8000f8e0207 */
[----:B---3--:R-:W-:Y:S01]  /*0680*/  @!P3 IMAD.WIDE.U32 R2, R5, 0x4, R2 ;  /* 0x000000040502b825 */ /* 0x008fe200078e0002 */
[----:B--2---:R-:W-:Y:S01]  /*0690*/  MOV R18, R14 ;  /* 0x0000000e00127202 */ /* 0x004fe20000000f00 */
[----:B0-----:R-:W-:Y:S06]  /*06a0*/  @P2 BRA `(.L_x_3) ;  /* 0x00000000004c2947 */ /* 0x001fec0003800000 */
        /* <DEDUP_REMOVED lines=16> */
[----:B------:R-:W-:-:S04]  /*07b0*/  FFMA R19, R8, UR13, R19 ;  /* 0x0000000d08137c23 */ /* 0x000fc80008000013 */
[----:B0-----:R-:W-:-:S05]  /*07c0*/  FFMA R19, R14, UR8, R19 ;  /* 0x000000080e137c23 */ /* 0x001fca0008000013 */
[----:B------:R0:W-:Y:S02]  /*07d0*/  STG.E desc[UR6][R4.64], R19 ;  /* 0x0000001304007986 */ /* 0x0001e4000c101906 */
.L_x_3:
[----:B------:R-:W-:Y:S05]  /*07e0*/  BSYNC.RECONVERGENT B0 ;  /* 0x0000000000007941 */ /* 0x000fea0003800200 */
.L_x_2:
[----:B------:R-:W-:Y:S06]  /*07f0*/  BAR.SYNC.DEFER_BLOCKING 0x0 ;  /* 0x0000000000007b1d */ /* 0x000fec0000010000 */
[----:B------:R1:W2:Y:S01]  /*0800*/  @!P3 LDG.E R18, desc[UR6][R2.64] ;  /* 0x000000060212b981 */ /* 0x0002a2000c1e1900 */
[----:B------:R-:W-:Y:S01]  /*0810*/  IADD3 R9, PT, PT, R0, 0x4, RZ ;  /* 0x0000000400097810 */ /* 0x000fe20007ffe0ff */
[----:B------:R-:W-:Y:S02]  /*0820*/  BSSY.RECONVERGENT B0, `(.L_x_4) ;  /* 0x0000022000007945 */ /* 0x000fe40003800200 */
[----:B------:R3:W-:Y:S01]  /*0830*/  STS [R15], R14 ;  /* 0x0000000e0f007388 */ /* 0x0007e20000000800 */
[----:B------:R-:W-:Y:S01]  /*0840*/  VIMNMX3 R0, R9, R6, R7, !PT ;  /* 0x000000060900720f */ /* 0x000fe20007800107 */
[----:B------:R-:W-:Y:S03]  /*0850*/  BAR.SYNC.DEFER_BLOCKING 0x0 ;  /* 0x0000000000007b1d */ /* 0x000fe60000010000 */
[----:B------:R-:W-:-:S02]  /*0860*/  ISETP.GE.OR P2, PT, R0, UR5, !P0 ;  /* 0x0000000500007c0c */ /* 0x000fc4000c746670 */
[----:B------:R-:W-:-:S04]  /*0870*/  ISETP.GE.OR P0, PT, R12, UR4, !P1 ;  /* 0x000000040c007c0c */ /* 0x000fc8000cf06670 */
[----:B------:R-:W-:-:S04]  /*0880*/  ISETP.LT.OR P0, PT, R7, 0x1, P0 ;  /* 0x000000010700780c */ /* 0x000fc80000701670 */
[----:B------:R-:W-:-:S03]  /*0890*/  ISETP.GE.OR P0, PT, R7, UR4, P0 ;  /* 0x0000000407007c0c */ /* 0x000fc60008706670 */
[----:B0-----:R-:W1:Y:S01]  /*08a0*/  @!P2 LDC.64 R4, c[0x0][0x380] ;  /* 0x0000e000ff04ab82 */ /* 0x001e620000000a00 */
[----:B------:R-:W-:Y:S01]  /*08b0*/  ISETP.GT.U32.OR P0, PT, R13, 0x3, P0 ;  /* 0x000000030d00780c */ /* 0x000fe20000704470 */
[----:B------:R-:W-:-:S04]  /*08c0*/  @!P2 IMAD R0, R9, UR5, R6 ;  /* 0x000000050900ac24 */ /* 0x000fc8000f8e0206 */
[----:B------:R-:W-:-:S04]  /*08d0*/  @!P2 IMAD R9, R0, UR5, R7 ;  /* 0x000000050009ac24 */ /* 0x000fc8000f8e0207 */
[----:B-1----:R-:W-:Y:S01]  /*08e0*/  @!P2 IMAD.WIDE.U32 R2, R9, 0x4, R4 ;  /* 0x000000040902a825 */ /* 0x002fe200078e0004 */
[----:B--2---:R-:W-:-:S03]  /*08f0*/  MOV R0, R18 ;  /* 0x0000001200007202 */ /* 0x004fc60000000f00 */
[----:B---3--:R-:W-:Y:S05]  /*0900*/  @P0 BRA `(.L_x_5) ;  /* 0x00000000004c0947 */ /* 0x008fea0003800000 */
[----:B------:R-:W0:Y:S01]  /*0910*/  LDS R8, [R15+-0x4] ;  /* 0xfffffc000f087984 */ /* 0x000e220000000800 */
[----:B------:R-:W0:Y:S01]  /*0920*/  LDCU.128 UR8, c[0x3][URZ] ;  /* 0x00c00000ff0877ac */ /* 0x000e220008000c00 */
[----:B------:R-:W1:Y:S02]  /*0930*/  LDC.64 R4, c[0x0][0x388] ;  /* 0x0000e200ff047b82 */ /* 0x000e640000000a00 */
[----:B------:R-:W2:Y:S01]  /*0940*/  LDS R12, [R15+0x4] ;  /* 0x000004000f0c7984 */ /* 0x000ea20000000800 */
[----:B------:R-:W3:Y:S03]  /*0950*/  LDCU.64 UR12, c[0x3][0x10] ;  /* 0x00c00200ff0c77ac */ /* 0x000ee60008000a00 */
[----:B------:R-:W4:Y:S04]  /*0960*/  LDS R20, [R15+-0x18] ;  /* 0xffffe8000f147984 */ /* 0x000f280000000800 */
[----:B------:R-:W3:Y:S01]  /*0970*/  LDS R22, [R15+0x18] ;  /* 0x000018000f167984 */ /* 0x000ee20000000800 */
[----:B0-----:R-:W-:Y:S01]  /*0980*/  FMUL R9, R8, UR9 ;  /* 0x0000000908097c20 */ /* 0x001fe20008400000 */
[----:B------:R-:W-:-:S03]  /*0990*/  IMAD R8, R11, UR5, R6 ;  /* 0x000000050b087c24 */ /* 0x000fc6000f8e0206 */
[----:B------:R-:W-:Y:S01]  /*09a0*/  FFMA R9, R14, UR8, R9 ;  /* 0x000000080e097c23 */ /* 0x000fe20008000009 */
[----:B------:R-:W0:Y:S01]  /*09b0*/  LDCU UR8, c[0x3][0x18] ;  /* 0x00c00300ff0877ac */ /* 0x000e220008000800 */
[----:B------:R-:W-:Y:S02]  /*09c0*/  IMAD R11, R8, UR5, R7 ;  /* 0x00000005080b7c24 */ /* 0x000fe4000f8e0207 */
[----:B--2---:R-:W-:Y:S02]  /*09d0*/  FFMA R9, R12, UR10, R9 ;  /* 0x0000000a0c097c23 */ /* 0x004fe40008000009 */
[----:B-1----:R-:W-:-:S04]  /*09e0*/  IMAD.WIDE R4, R11, 0x4, R4 ;  /* 0x000000040b047825 */ /* 0x002fc800078e0204 */
[----:B----4-:R-:W-:-:S04]  /*09f0*/  FFMA R9, R20, UR11, R9 ;  /* 0x0000000b14097c23 */ /* 0x010fc80008000009 */
[----:B---3--:R-:W-:-:S04]  /*0a00*/  FFMA R9, R22, UR12, R9 ;  /* 0x0000000c16097c23 */ /* 0x008fc80008000009 */
[----:B------:R-:W-:-:S04]  /*0a10*/  FFMA R9, R10, UR13, R9 ;  /* 0x0000000d0a097c23 */ /* 0x000fc80008000009 */
[----:B0-----:R-:W-:-:S05]  /*0a20*/  FFMA R9, R18, UR8, R9 ;  /* 0x0000000812097c23 */ /* 0x001fca0008000009 */
[----:B------:R0:W-:Y:S02]  /*0a30*/  STG.E desc[UR6][R4.64], R9 ;  /* 0x0000000904007986 */ /* 0x0001e4000c101906 */
.L_x_5:
[----:B------:R-:W-:Y:S05]  /*0a40*/  BSYNC.RECONVERGENT B0 ;  /* 0x0000000000007941 */ /* 0x000fea0003800200 */
.L_x_4:
[----:B------:R-:W-:Y:S01]  /*0a50*/  BAR.SYNC.DEFER_BLOCKING 0x0 ;  /* 0x0000000000007b1d */ /* 0x000fe20000010000 */
[----:B------:R-:W-:-:S04]  /*0a60*/  ISETP.GE.OR P1, PT, R16, UR4, !P1 ;  /* 0x0000000410007c0c */ /* 0x000fc8000cf26670 */
[----:B------:R-:W-:-:S04]  /*0a70*/  ISETP.LT.OR P1, PT, R7, 0x1, P1 ;  /* 0x000000010700780c */ /* 0x000fc80000f21670 */
[----:B------:R-:W-:-:S04]  /*0a80*/  ISETP.GE.OR P1, PT, R7, UR4, P1 ;  /* 0x0000000407007c0c */ /* 0x000fc80008f26670 */
[----:B------:R-:W-:Y:S01]  /*0a90*/  ISETP.GT.U32.OR P1, PT, R13, 0x3, P1 ;  /* 0x000000030d00780c */ /* 0x000fe20000f24470 */
[----:B------:R-:W-:Y:S01]  /*0aa0*/  BSSY.RECONVERGENT B0, `(.L_x_6) ;  /* 0x0000018000007945 */ /* 0x000fe20003800200 */
[----:B------:R1:W5:Y:S04]  /*0ab0*/  @!P2 LDG.E R0, desc[UR6][R2.64] ;  /* 0x000000060200a981 */ /* 0x000368000c1e1900 */
[----:B------:R1:W-:Y:S01]  /*0ac0*/  STS [R15], R18 ;  /* 0x000000120f007388 */ /* 0x0003e20000000800 */
[----:B------:R-:W-:Y:S06]  /*0ad0*/  BAR.SYNC.DEFER_BLOCKING 0x0 ;  /* 0x0000000000007b1d */ /* 0x000fec0000010000 */
[----:B------:R-:W-:Y:S05]  /*0ae0*/  @P1 BRA `(.L_x_7) ;  /* 0x00000000004c1947 */ /* 0x000fea0003800000 */
[----:B0-----:R-:W0:Y:S01]  /*0af0*/  LDS R4, [R15+-0x4] ;  /* 0xfffffc000f047984 */ /* 0x001e220000000800 */
[----:B------:R-:W0:Y:S01]  /*0b00*/  LDCU.128 UR8, c[0x3][URZ] ;  /* 0x00c00000ff0877ac */ /* 0x000e220008000c00 */
[----:B-1----:R-:W1:Y:S01]  /*0b10*/  LDC.64 R2, c[0x0][0x388] ;  /* 0x0000e200ff027b82 */ /* 0x002e620000000a00 */
[----:B------:R-:W-:Y:S01]  /*0b20*/  IMAD R6, R17, UR5, R6 ;  /* 0x0000000511067c24 */ /* 0x000fe2000f8e0206 */
[----:B------:R-:W2:Y:S01]  /*0b30*/  LDS R8, [R15+0x4] ;  /* 0x000004000f087984 */ /* 0x000ea20000000800 */
[----:B------:R-:W3:Y:S02]  /*0b40*/  LDCU.64 UR12, c[0x3][0x10] ;  /* 0x00c00200ff0c77ac */ /* 0x000ee40008000a00 */
[----:B------:R-:W-:Y:S01]  /*0b50*/  IMAD R7, R6, UR5, R7 ;  /* 0x0000000506077c24 */ /* 0x000fe2000f8e0207 */
[----:B------:R-:W4:Y:S01]  /*0b60*/  LDS R10, [R15+-0x18] ;  /* 0xffffe8000f0a7984 */ /* 0x000f220000000800 */
[----:B------:R-:W3:Y:S03]  /*0b70*/  LDCU UR4, c[0x3][0x18] ;  /* 0x00c00300ff0477ac */ /* 0x000ee60008000800 */
[----:B------:R-:W3:Y:S01]  /*0b80*/  LDS R12, [R15+0x18] ;  /* 0x000018000f0c7984 */ /* 0x000ee20000000800 */
[----:B-1----:R-:W-:-:S04]  /*0b90*/  IMAD.WIDE R2, R7, 0x4, R2 ;  /* 0x0000000407027825 */ /* 0x002fc800078e0202 */
[----:B0-----:R-:W-:-:S04]  /*0ba0*/  FMUL R5, R4, UR9 ;  /* 0x0000000904057c20 */ /* 0x001fc80008400000 */
[----:B------:R-:W-:-:S04]  /*0bb0*/  FFMA R5, R18, UR8, R5 ;  /* 0x0000000812057c23 */ /* 0x000fc80008000005 */
[----:B--2---:R-:W-:-:S04]  /*0bc0*/  FFMA R5, R8, UR10, R5 ;  /* 0x0000000a08057c23 */ /* 0x004fc80008000005 */
[----:B----4-:R-:W-:-:S04]  /*0bd0*/  FFMA R5, R10, UR11, R5 ;  /* 0x0000000b0a057c23 */ /* 0x010fc80008000005 */
[----:B---3--:R-:W-:-:S04]  /*0be0*/  FFMA R5, R12, UR12, R5 ;  /* 0x0000000c0c057c23 */ /* 0x008fc80008000005 */
[----:B------:R-:W-:-:S04]  /*0bf0*/  FFMA R5, R14, UR13, R5 ;  /* 0x0000000d0e057c23 */ /* 0x000fc80008000005 */
[----:B-----5:R-:W-:-:S05]  /*0c00*/  FFMA R5, R0, UR4, R5 ;  /* 0x0000000400057c23 */ /* 0x020fca0008000005 */
[----:B------:R2:W-:Y:S02]  /*0c10*/  STG.E desc[UR6][R2.64], R5 ;  /* 0x0000000502007986 */ /* 0x0005e4000c101906 */
.L_x_7:
[----:B------:R-:W-:Y:S05]  /*0c20*/  BSYNC.RECONVERGENT B0 ;  /* 0x0000000000007941 */ /* 0x000fea0003800200 */
.L_x_6:
[----:B------:R-:W-:Y:S06]  /*0c30*/  BAR.SYNC.DEFER_BLOCKING 0x0 ;  /* 0x0000000000007b1d */ /* 0x000fec0000010000 */
[----:B------:R-:W-:Y:S05]  /*0c40*/  EXIT ;  /* 0x000000000000794d */ /* 0x000fea0003800000 */
.L_x_8:
[----:B------:R-:W-:-:S00]  /*0c50*/  BRA `(.L_x_8) ;  /* 0xfffffffc00fc7947 */ /* 0x000fc0000383ffff */
[----:B------:R-:W-:-:S00]  /*0c60*/  NOP ;  /* 0x0000000000007918 */ /* 0x000fc00000000000 */
        /* <DEDUP_REMOVED lines=9> */
.L_x_9:


//--------------------- .nv.shared._Z14stencil_kernelPfS_i --------------------------
	.section	.nv.shared._Z14stencil_kernelPfS_i,"aw",@nobits
	.sectionflags	@""
	.align	4
.nv.shared._Z14stencil_kernelPfS_i:
	.zero		1168


//--------------------- .nv.shared.reserved.0     --------------------------
	.section	.nv.shared.reserved.0,"aw",@nobits
	.weak		__nv_reservedSMEM_offset_0_alias
	.size		__nv_reservedSMEM_offset_0_alias, 0, 64
	.other		__nv_reservedSMEM_offset_0_alias,@"STO_CUDA_RESERVED_SHARED STV_DEFAULT"
__nv_reservedSMEM_offset_0_alias:
	.zero		0
	.zero		64


//--------------------- .nv.constant0._Z14stencil_kernelPfS_i --------------------------
	.section	.nv.constant0._Z14stencil_kernelPfS_i,"a",@progbits
	.sectionflags	@""
	.align	4
.nv.constant0._Z14stencil_kernelPfS_i:
	.zero		916


//--------------------- SYMBOLS --------------------------

	.type		.nv.reservedSmem.offset0,@object
	.size		.nv.reservedSmem.offset0,0x4
	.type		.nv.reservedSmem.cap,@object
	.size		.nv.reservedSmem.cap,0x4
